//
// Generated by NVIDIA NVVM Compiler
//
// Compiler Build ID: CL-36424714
// Cuda compilation tools, release 13.0, V13.0.88
// Based on NVVM 20.0.0
//

.version 9.0
.target sm_100
.address_size 64

	// .globl	_Z7RMSnormPKfiS0_Pf
// _ZZ7RMSnormPKfiS0_PfE8warp_sum has been demoted
// _ZZ7RMSnormPKfiS0_PfE7inv_rms has been demoted

.visible .entry _Z7RMSnormPKfiS0_Pf(
	.param .u64 .ptr .align 1 _Z7RMSnormPKfiS0_Pf_param_0,
	.param .u32 _Z7RMSnormPKfiS0_Pf_param_1,
	.param .u64 .ptr .align 1 _Z7RMSnormPKfiS0_Pf_param_2,
	.param .u64 .ptr .align 1 _Z7RMSnormPKfiS0_Pf_param_3
)
{
	.reg .pred 	%p<19>;
	.reg .b32 	%r<46>;
	.reg .b32 	%f<42>;
	.reg .b64 	%rd<14>;
	// demoted variable
	.shared .align 4 .b8 _ZZ7RMSnormPKfiS0_PfE8warp_sum[128];
	// demoted variable
	.shared .align 4 .f32 _ZZ7RMSnormPKfiS0_PfE7inv_rms;
	ld.param.u64 	%rd4, [_Z7RMSnormPKfiS0_Pf_param_0];
	ld.param.u32 	%r12, [_Z7RMSnormPKfiS0_Pf_param_1];
	ld.param.u64 	%rd6, [_Z7RMSnormPKfiS0_Pf_param_2];
	ld.param.u64 	%rd5, [_Z7RMSnormPKfiS0_Pf_param_3];
	cvta.to.global.u64 	%rd1, %rd6;
	mov.u32 	%r45, %tid.x;
	mov.u32 	%r2, %ctaid.x;
	setp.ge.s32 	%p1, %r45, %r12;
	mov.f32 	%f40, 0f00000000;
	@%p1 bra 	$L__BB0_3;
	mul.lo.s32 	%r3, %r12, %r2;
	mov.f32 	%f40, 0f00000000;
	mov.u32 	%r4, %ntid.x;
	mov.u32 	%r44, %r45;
$L__BB0_2:
	add.s32 	%r13, %r44, %r3;
	mul.wide.s32 	%rd7, %r13, 4;
	add.s64 	%rd8, %rd1, %rd7;
	ld.global.nc.f32 	%f11, [%rd8];
	fma.rn.f32 	%f40, %f11, %f11, %f40;
	add.s32 	%r44, %r44, %r4;
	setp.lt.s32 	%p2, %r44, %r12;
	@%p2 bra 	$L__BB0_2;
$L__BB0_3:
	mov.b32 	%r14, %f40;
	shfl.sync.down.b32	%r15|%p3, %r14, 16, 31, -1;
	mov.b32 	%f12, %r15;
	add.f32 	%f13, %f40, %f12;
	mov.b32 	%r16, %f13;
	shfl.sync.down.b32	%r17|%p4, %r16, 8, 31, -1;
	mov.b32 	%f14, %r17;
	add.f32 	%f15, %f13, %f14;
	mov.b32 	%r18, %f15;
	shfl.sync.down.b32	%r19|%p5, %r18, 4, 31, -1;
	mov.b32 	%f16, %r19;
	add.f32 	%f17, %f15, %f16;
	mov.b32 	%r20, %f17;
	shfl.sync.down.b32	%r21|%p6, %r20, 2, 31, -1;
	mov.b32 	%f18, %r21;
	add.f32 	%f19, %f17, %f18;
	mov.b32 	%r22, %f19;
	shfl.sync.down.b32	%r23|%p7, %r22, 1, 31, -1;
	mov.b32 	%f20, %r23;
	add.f32 	%f4, %f19, %f20;
	and.b32  	%r7, %r45, 31;
	setp.ne.s32 	%p8, %r7, 0;
	@%p8 bra 	$L__BB0_5;
	shr.u32 	%r24, %r45, 3;
	mov.u32 	%r25, _ZZ7RMSnormPKfiS0_PfE8warp_sum;
	add.s32 	%r26, %r25, %r24;
	st.shared.f32 	[%r26], %f4;
$L__BB0_5:
	bar.sync 	0;
	setp.gt.u32 	%p9, %r45, 31;
	@%p9 bra 	$L__BB0_10;
	mov.u32 	%r27, %ntid.x;
	add.s32 	%r28, %r27, 31;
	shr.u32 	%r29, %r28, 5;
	setp.ge.u32 	%p10, %r45, %r29;
	mov.f32 	%f41, 0f00000000;
	@%p10 bra 	$L__BB0_8;
	shl.b32 	%r30, %r7, 2;
	mov.u32 	%r31, _ZZ7RMSnormPKfiS0_PfE8warp_sum;
	add.s32 	%r32, %r31, %r30;
	ld.shared.f32 	%f41, [%r32];
$L__BB0_8:
	mov.b32 	%r33, %f41;
	shfl.sync.down.b32	%r34|%p11, %r33, 16, 31, -1;
	mov.b32 	%f22, %r34;
	add.f32 	%f23, %f41, %f22;
	mov.b32 	%r35, %f23;
	shfl.sync.down.b32	%r36|%p12, %r35, 8, 31, -1;
	mov.b32 	%f24, %r36;
	add.f32 	%f25, %f23, %f24;
	mov.b32 	%r37, %f25;
	shfl.sync.down.b32	%r38|%p13, %r37, 4, 31, -1;
	mov.b32 	%f26, %r38;
	add.f32 	%f27, %f25, %f26;
	mov.b32 	%r39, %f27;
	shfl.sync.down.b32	%r40|%p14, %r39, 2, 31, -1;
	mov.b32 	%f28, %r40;
	add.f32 	%f29, %f27, %f28;
	mov.b32 	%r41, %f29;
	shfl.sync.down.b32	%r42|%p15, %r41, 1, 31, -1;
	mov.b32 	%f30, %r42;
	add.f32 	%f7, %f29, %f30;
	setp.ne.s32 	%p16, %r45, 0;
	@%p16 bra 	$L__BB0_10;
	cvt.rn.f32.s32 	%f31, %r12;
	rcp.rn.f32 	%f32, %f31;
	fma.rn.f32 	%f33, %f32, %f7, 0f358637BD;
	rsqrt.approx.f32 	%f34, %f33;
	st.shared.f32 	[_ZZ7RMSnormPKfiS0_PfE7inv_rms], %f34;
$L__BB0_10:
	setp.ge.s32 	%p17, %r45, %r12;
	bar.sync 	0;
	@%p17 bra 	$L__BB0_13;
	mul.lo.s32 	%r8, %r12, %r2;
	ld.shared.f32 	%f8, [_ZZ7RMSnormPKfiS0_PfE7inv_rms];
	mov.u32 	%r9, %ntid.x;
	cvta.to.global.u64 	%rd2, %rd4;
	cvta.to.global.u64 	%rd3, %rd5;
$L__BB0_12:
	add.s32 	%r43, %r45, %r8;
	mul.wide.s32 	%rd9, %r43, 4;
	add.s64 	%rd10, %rd1, %rd9;
	ld.global.nc.f32 	%f35, [%rd10];
	mul.f32 	%f36, %f35, %f8;
	mul.wide.s32 	%rd11, %r45, 4;
	add.s64 	%rd12, %rd2, %rd11;
	ld.global.nc.f32 	%f37, [%rd12];
	mul.f32 	%f38, %f36, %f37;
	add.s64 	%rd13, %rd3, %rd9;
	st.global.f32 	[%rd13], %f38;
	add.s32 	%r45, %r45, %r9;
	setp.lt.s32 	%p18, %r45, %r12;
	@%p18 bra 	$L__BB0_12;
$L__BB0_13:
	ret;

}


// ===== COMPILED SASS (sm_100) =====

	.target	sm_100

	.elftype	@"ET_EXEC"


//--------------------- .note.nv.tkinfo           --------------------------
	.section	.note.nv.tkinfo,"",@"SHT_NOTE"
	.sectionflags	@"SHF_NOTE_NV_TKINFO"
	.tkinfo
        /*0018*/ 	.word	0x00000002
        /*0030*/ 	.string	""
        /*0030*/ 	.string	"ptxas"
        /*0030*/ 	.string	"Cuda compilation tools, release 13.0, V13.0.88"
        /*0030*/ 	.string	"Build cuda_13.0.r13.0/compiler.36424714_0"
        /*0030*/ 	.string	"-arch sm_100 -m 64 "



//--------------------- .note.nv.cuinfo           --------------------------
	.section	.note.nv.cuinfo,"",@"SHT_NOTE"
	.sectionflags	@"SHF_NOTE_NV_CUINFO"
        /*0018*/ 	.short	0x0002
        /*001a*/ 	.short	0x0064
        /*001c*/ 	.short	0x0082
	.zero		2


//--------------------- .nv.info                  --------------------------
	.section	.nv.info,"",@"SHT_CUDA_INFO"
	.align	4


	//----- nvinfo : EIATTR_REGCOUNT
	.align		4
        /*0000*/ 	.byte	0x04, 0x2f
        /*0002*/ 	.short	(.L_1 - .L_0)
	.align		4
.L_0:
        /*0004*/ 	.word	index@(_Z7RMSnormPKfiS0_Pf)
        /*0008*/ 	.word	0x00000014


	//----- nvinfo : EIATTR_FRAME_SIZE
	.align		4
.L_1:
        /*000c*/ 	.byte	0x04, 0x11
        /*000e*/ 	.short	(.L_3 - .L_2)
	.align		4
.L_2:
        /*0010*/ 	.word	index@($__internal_0_$__cuda_sm20_rcp_rn_f32_slowpath)
        /*0014*/ 	.word	0x00000000


	//----- nvinfo : EIATTR_FRAME_SIZE
	.align		4
.L_3:
        /*0018*/ 	.byte	0x04, 0x11
        /*001a*/ 	.short	(.L_5 - .L_4)
	.align		4
.L_4:
        /*001c*/ 	.word	index@(_Z7RMSnormPKfiS0_Pf)
        /*0020*/ 	.word	0x00000000


	//----- nvinfo : EIATTR_MIN_STACK_SIZE
	.align		4
.L_5:
        /*0024*/ 	.byte	0x04, 0x12
        /*0026*/ 	.short	(.L_7 - .L_6)
	.align		4
.L_6:
        /*0028*/ 	.word	index@(_Z7RMSnormPKfiS0_Pf)
        /*002c*/ 	.word	0x00000000
.L_7:


//--------------------- .nv.compat                --------------------------
	.section	.nv.compat,"",@"SHT_CUDA_COMPAT_INFO"
	.align	4
        /*0000*/ 	.byte	0x02, 0x09, 0x00, 0x00, 0x02, 0x02, 0x01, 0x00, 0x02, 0x05, 0x05, 0x00, 0x03, 0x07, 0x01, 0x01
        /*0010*/ 	.byte	0x02, 0x03, 0x00, 0x00, 0x02, 0x06, 0x01, 0x00, 0x04, 0x0b, 0x08, 0x00, 0x01, 0x00, 0x00, 0x00
        /*0020*/ 	.byte	0x00, 0x00, 0x00, 0x00


//--------------------- .nv.info._Z7RMSnormPKfiS0_Pf --------------------------
	.section	.nv.info._Z7RMSnormPKfiS0_Pf,"",@"SHT_CUDA_INFO"
	.sectionflags	@""
	.align	4


	//----- nvinfo : EIATTR_CUDA_API_VERSION
	.align		4
        /*0000*/ 	.byte	0x04, 0x37
        /*0002*/ 	.short	(.L_9 - .L_8)
.L_8:
        /*0004*/ 	.word	0x00000082


	//----- nvinfo : EIATTR_KPARAM_INFO
	.align		4
.L_9:
        /*0008*/ 	.byte	0x04, 0x17
        /*000a*/ 	.short	(.L_11 - .L_10)
.L_10:
        /*000c*/ 	.word	0x00000000
        /*0010*/ 	.short	0x0003
        /*0012*/ 	.short	0x0018
        /*0014*/ 	.byte	0x00, 0xf5, 0x21, 0x00


	//----- nvinfo : EIATTR_KPARAM_INFO
	.align		4
.L_11:
        /*0018*/ 	.byte	0x04, 0x17
        /*001a*/ 	.short	(.L_13 - .L_12)
.L_12:
        /*001c*/ 	.word	0x00000000
        /*0020*/ 	.short	0x0002
        /*0022*/ 	.short	0x0010
        /*0024*/ 	.byte	0x00, 0xf5, 0x21, 0x00


	//----- nvinfo : EIATTR_KPARAM_INFO
	.align		4
.L_13:
        /*0028*/ 	.byte	0x04, 0x17
        /*002a*/ 	.short	(.L_15 - .L_14)
.L_14:
        /*002c*/ 	.word	0x00000000
        /*0030*/ 	.short	0x0001
        /*0032*/ 	.short	0x0008
        /*0034*/ 	.byte	0x00, 0xf0, 0x11, 0x00


	//----- nvinfo : EIATTR_KPARAM_INFO
	.align		4
.L_15:
        /*0038*/ 	.byte	0x04, 0x17
        /*003a*/ 	.short	(.L_17 - .L_16)
.L_16:
        /*003c*/ 	.word	0x00000000
        /*0040*/ 	.short	0x0000
        /*0042*/ 	.short	0x0000
        /*0044*/ 	.byte	0x00, 0xf5, 0x21, 0x00


	//----- nvinfo : EIATTR_SPARSE_MMA_MASK
	.align		4
.L_17:
        /*0048*/ 	.byte	0x03, 0x50
        /*004a*/ 	.short	0x0000


	//----- nvinfo : EIATTR_MAXREG_COUNT
	.align		4
        /*004c*/ 	.byte	0x03, 0x1b
        /*004e*/ 	.short	0x00ff


	//----- nvinfo : EIATTR_NUM_BARRIERS
	.align		4
        /*0050*/ 	.byte	0x02, 0x4c
        /*0052*/ 	.byte	0x01
	.zero		1


	//----- nvinfo : EIATTR_MERCURY_ISA_VERSION
	.align		4
        /*0054*/ 	.byte	0x03, 0x5f
        /*0056*/ 	.short	0x0101


	//----- nvinfo : EIATTR_COOP_GROUP_MASK_REGIDS
	.align		4
        /*0058*/ 	.byte	0x04, 0x29
        /*005a*/ 	.short	(.L_19 - .L_18)


	//   ....[0]....
.L_18:
        /*005c*/ 	.word	0xffffffff


	//   ....[1]....
        /*0060*/ 	.word	0xffffffff


	//   ....[2]....
        /*0064*/ 	.word	0xffffffff


	//   ....[3]....
        /*0068*/ 	.word	0xffffffff


	//   ....[4]....
        /*006c*/ 	.word	0xffffffff


	//   ....[5]....
        /*0070*/ 	.word	0xffffffff


	//   ....[6]....
        /*0074*/ 	.word	0xffffffff


	//   ....[7]....
        /*0078*/ 	.word	0xffffffff


	//   ....[8]....
        /*007c*/ 	.word	0xffffffff


	//   ....[9]....
        /*0080*/ 	.word	0xffffffff


	//   ....[10]....
        /*0084*/ 	.word	0x05000008


	//   ....[11]....
        /*0088*/ 	.word	0x05000008


	//   ....[12]....
        /*008c*/ 	.word	0x05000008


	//   ....[13]....
        /*0090*/ 	.word	0x05000008


	//   ....[14]....
        /*0094*/ 	.word	0x05000008


	//----- nvinfo : EIATTR_COOP_GROUP_INSTR_OFFSETS
	.align		4
.L_19:
        /*0098*/ 	.byte	0x04, 0x28
        /*009a*/ 	.short	(.L_21 - .L_20)


	//   ....[0]....
.L_20:
        /*009c*/ 	.word	0x00000150


	//   ....[1]....
        /*00a0*/ 	.word	0x000001a0


	//   ....[2]....
        /*00a4*/ 	.word	0x000001e0


	//   ....[3]....
        /*00a8*/ 	.word	0x00000200


	//   ....[4]....
        /*00ac*/ 	.word	0x00000220


	//   ....[5]....
        /*00b0*/ 	.word	0x00000340


	//   ....[6]....
        /*00b4*/ 	.word	0x00000360


	//   ....[7]....
        /*00b8*/ 	.word	0x00000380


	//   ....[8]....
        /*00bc*/ 	.word	0x000003a0


	//   ....[9]....
        /*00c0*/ 	.word	0x000003c0


	//   ....[10]....
        /*00c4*/ 	.word	0x00000730


	//   ....[11]....
        /*00c8*/ 	.word	0x000007a0


	//   ....[12]....
        /*00cc*/ 	.word	0x00000810


	//   ....[13]....
        /*00d0*/ 	.word	0x00000880


	//   ....[14]....
        /*00d4*/ 	.word	0x000008f0


	//----- nvinfo : EIATTR_VRC_CTA_INIT_COUNT
	.align		4
.L_21:
        /*00d8*/ 	.byte	0x02, 0x4a
	.zero		1
	.zero		1


	//----- nvinfo : EIATTR_EXIT_INSTR_OFFSETS
	.align		4
        /*00dc*/ 	.byte	0x04, 0x1c
        /*00de*/ 	.short	(.L_23 - .L_22)


	//   ....[0]....
.L_22:
        /*00e0*/ 	.word	0x00000590


	//   ....[1]....
        /*00e4*/ 	.word	0x000006e0


	//----- nvinfo : EIATTR_CRS_STACK_SIZE
	.align		4
.L_23:
        /*00e8*/ 	.byte	0x04, 0x1e
        /*00ea*/ 	.short	(.L_25 - .L_24)
.L_24:
        /*00ec*/ 	.word	0x00000000


	//----- nvinfo : EIATTR_CBANK_PARAM_SIZE
	.align		4
.L_25:
        /*00f0*/ 	.byte	0x03, 0x19
        /*00f2*/ 	.short	0x0020


	//----- nvinfo : EIATTR_PARAM_CBANK
	.align		4
        /*00f4*/ 	.byte	0x04, 0x0a
        /*00f6*/ 	.short	(.L_27 - .L_26)
	.align		4
.L_26:
        /*00f8*/ 	.word	index@(.nv.constant0._Z7RMSnormPKfiS0_Pf)
        /*00fc*/ 	.short	0x0380
        /*00fe*/ 	.short	0x0020


	//----- nvinfo : EIATTR_SW_WAR
	.align		4
.L_27:
        /*0100*/ 	.byte	0x04, 0x36
        /*0102*/ 	.short	(.L_29 - .L_28)
.L_28:
        /*0104*/ 	.word	0x00000008
.L_29:


//--------------------- .nv.callgraph             --------------------------
	.section	.nv.callgraph,"",@"SHT_CUDA_CALLGRAPH"
	.align	4
	.sectionentsize	8
	.align		4
        /*0000*/ 	.word	0x00000000
	.align		4
        /*0004*/ 	.word	0xffffffff
	.align		4
        /*0008*/ 	.word	0x00000000
	.align		4
        /*000c*/ 	.word	0xfffffffe
	.align		4
        /*0010*/ 	.word	0x00000000
	.align		4
        /*0014*/ 	.word	0xfffffffd
	.align		4
        /*0018*/ 	.word	0x00000000
	.align		4
        /*001c*/ 	.word	0xfffffffc


//--------------------- .text._Z7RMSnormPKfiS0_Pf --------------------------
	.section	.text._Z7RMSnormPKfiS0_Pf,"ax",@progbits
	.align	128
        .global         _Z7RMSnormPKfiS0_Pf
        .type           _Z7RMSnormPKfiS0_Pf,@function
        .size           _Z7RMSnormPKfiS0_Pf,(.L_x_18 - _Z7RMSnormPKfiS0_Pf)
        .other          _Z7RMSnormPKfiS0_Pf,@"STO_CUDA_ENTRY STV_DEFAULT"
_Z7RMSnormPKfiS0_Pf:
.text._Z7RMSnormPKfiS0_Pf:
[----:B------:R-:W-:Y:S01]  /*0000*/  LDC R1, c[0x0][0x37c] ;  /* 0x0000df00ff017b82 */ /* 0x000fe20000000800 */
[----:B------:R-:W0:Y:S07]  /*0010*/  S2R R2, SR_TID.X ;  /* 0x0000000000027919 */ /* 0x000e2e0000002100 */
[----:B------:R-:W0:Y:S01]  /*0020*/  LDC R3, c[0x0][0x388] ;  /* 0x0000e200ff037b82 */ /* 0x000e220000000800 */
[----:B------:R-:W1:Y:S01]  /*0030*/  LDCU.64 UR6, c[0x0][0x358] ;  /* 0x00006b00ff0677ac */ /* 0x000e620008000a00 */
[----:B------:R-:W-:Y:S01]  /*0040*/  BSSY.RECONVERGENT B0, `(.L_x_0) ;  /* 0x0000010000007945 */ /* 0x000fe20003800200 */
[----:B------:R-:W-:-:S05]  /*0050*/  IMAD.MOV.U32 R0, RZ, RZ, RZ ;  /* 0x000000ffff007224 */ /* 0x000fca00078e00ff */
[----:B------:R-:W2:Y:S01]  /*0060*/  S2UR UR8, SR_CTAID.X ;  /* 0x00000000000879c3 */ /* 0x000ea20000002500 */
[----:B0-----:R-:W-:-:S13]  /*0070*/  ISETP.GE.AND P0, PT, R2, R3, PT ;  /* 0x000000030200720c */ /* 0x001fda0003f06270 */
[----:B-12---:R-:W-:Y:S05]  /*0080*/  @P0 BRA `(.L_x_1) ;  /* 0x00000000002c0947 */ /* 0x006fea0003800000 */
[----:B------:R-:W0:Y:S01]  /*0090*/  LDC R9, c[0x0][0x360] ;  /* 0x0000d800ff097b82 */ /* 0x000e220000000800 */
[----:B------:R-:W-:Y:S02]  /*00a0*/  HFMA2 R0, -RZ, RZ, 0, 0 ;  /* 0x00000000ff007431 */ /* 0x000fe400000001ff */
[----:B------:R-:W-:-:S05]  /*00b0*/  IMAD.MOV.U32 R8, RZ, RZ, R2 ;  /* 0x000000ffff087224 */ /* 0x000fca00078e0002 */
[----:B------:R-:W1:Y:S02]  /*00c0*/  LDC.64 R6, c[0x0][0x390] ;  /* 0x0000e400ff067b82 */ /* 0x000e640000000a00 */
.L_x_2:
[----:B------:R-:W-:-:S04]  /*00d0*/  IMAD R5, R3, UR8, R8 ;  /* 0x0000000803057c24 */ /* 0x000fc8000f8e0208 */
[----:B-1----:R-:W-:-:S06]  /*00e0*/  IMAD.WIDE R4, R5, 0x4, R6 ;  /* 0x0000000405047825 */ /* 0x002fcc00078e0206 */
[----:B------:R-:W2:Y:S01]  /*00f0*/  LDG.E.CONSTANT R5, desc[UR6][R4.64] ;  /* 0x0000000604057981 */ /* 0x000ea2000c1e9900 */
[----:B0-----:R-:W-:-:S04]  /*0100*/  IADD3 R8, PT, PT, R9, R8, RZ ;  /* 0x0000000809087210 */ /* 0x001fc80007ffe0ff */
[----:B------:R-:W-:Y:S01]  /*0110*/  ISETP.GE.AND P0, PT, R8, R3, PT ;  /* 0x000000030800720c */ /* 0x000fe20003f06270 */
[----:B--2---:R-:W-:-:S12]  /*0120*/  FFMA R0, R5, R5, R0 ;  /* 0x0000000505007223 */ /* 0x004fd80000000000 */
[----:B------:R-:W-:Y:S05]  /*0130*/  @!P0 BRA `(.L_x_2) ;  /* 0xfffffffc00e48947 */ /* 0x000fea000383ffff */
.L_x_1:
[----:B------:R-:W-:Y:S05]  /*0140*/  BSYNC.RECONVERGENT B0 ;  /* 0x0000000000007941 */ /* 0x000fea0003800200 */
.L_x_0:
[----:B------:R-:W0:Y:S01]  /*0150*/  SHFL.DOWN PT, R5, R0, 0x10, 0x1f ;  /* 0x0a001f0000057f89 */ /* 0x000e2200000e0000 */
[----:B------:R-:W-:-:S13]  /*0160*/  LOP3.LUT P0, R8, R2, 0x1f, RZ, 0xc0, !PT ;  /* 0x0000001f02087812 */ /* 0x000fda000780c0ff */
[----:B------:R-:W1:Y:S01]  /*0170*/  @!P0 S2R R11, SR_CgaCtaId ;  /* 0x00000000000b8919 */ /* 0x000e620000008800 */
[----:B0-----:R-:W-:Y:S01]  /*0180*/  FADD R5, R5, R0 ;  /* 0x0000000005057221 */ /* 0x001fe20000000000 */
[----:B------:R-:W-:-:S04]  /*0190*/  @!P0 MOV R0, 0x400 ;  /* 0x0000040000008802 */ /* 0x000fc80000000f00 */
[----:B------:R-:W0:Y:S01]  /*01a0*/  SHFL.DOWN PT, R4, R5, 0x8, 0x1f ;  /* 0x09001f0005047f89 */ /* 0x000e2200000e0000 */
[----:B-1----:R-:W-:-:S04]  /*01b0*/  @!P0 LEA R11, R11, R0, 0x18 ;  /* 0x000000000b0b8211 */ /* 0x002fc800078ec0ff */
[----:B------:R-:W-:Y:S01]  /*01c0*/  @!P0 LEA.HI R11, R2, R11, RZ, 0x1d ;  /* 0x0000000b020b8211 */ /* 0x000fe200078fe8ff */
[----:B0-----:R-:W-:-:S05]  /*01d0*/  FADD R4, R5, R4 ;  /* 0x0000000405047221 */ /* 0x001fca0000000000 */
[----:B------:R-:W0:Y:S02]  /*01e0*/  SHFL.DOWN PT, R7, R4, 0x4, 0x1f ;  /* 0x08801f0004077f89 */ /* 0x000e2400000e0000 */
[----:B0-----:R-:W-:-:S05]  /*01f0*/  FADD R7, R4, R7 ;  /* 0x0000000704077221 */ /* 0x001fca0000000000 */
[----:B------:R-:W0:Y:S02]  /*0200*/  SHFL.DOWN PT, R6, R7, 0x2, 0x1f ;  /* 0x08401f0007067f89 */ /* 0x000e2400000e0000 */
[----:B0-----:R-:W-:-:S05]  /*0210*/  FADD R6, R7, R6 ;  /* 0x0000000607067221 */ /* 0x001fca0000000000 */
[----:B------:R-:W0:Y:S02]  /*0220*/  SHFL.DOWN PT, R9, R6, 0x1, 0x1f ;  /* 0x08201f0006097f89 */ /* 0x000e2400000e0000 */
[----:B0-----:R-:W-:-:S05]  /*0230*/  FADD R0, R6, R9 ;  /* 0x0000000906007221 */ /* 0x001fca0000000000 */
[----:B------:R0:W-:Y:S01]  /*0240*/  @!P0 STS [R11], R0 ;  /* 0x000000000b008388 */ /* 0x0001e20000000800 */
[----:B------:R-:W-:Y:S01]  /*0250*/  BAR.SYNC.DEFER_BLOCKING 0x0 ;  /* 0x0000000000007b1d */ /* 0x000fe20000010000 */
[----:B------:R-:W-:-:S13]  /*0260*/  ISETP.GT.U32.AND P0, PT, R2, 0x1f, PT ;  /* 0x0000001f0200780c */ /* 0x000fda0003f04070 */
[----:B0-----:R-:W-:Y:S05]  /*0270*/  @P0 BRA `(.L_x_3) ;  /* 0x0000000000b40947 */ /* 0x001fea0003800000 */
[----:B------:R-:W0:Y:S02]  /*0280*/  LDCU UR4, c[0x0][0x360] ;  /* 0x00006c00ff0477ac */ /* 0x000e240008000800 */
[----:B0-----:R-:W-:-:S04]  /*0290*/  UIADD3 UR4, UPT, UPT, UR4, 0x1f, URZ ;  /* 0x0000001f04047890 */ /* 0x001fc8000fffe0ff */
[----:B------:R-:W-:-:S06]  /*02a0*/  USHF.R.U32.HI UR4, URZ, 0x5, UR4 ;  /* 0x00000005ff047899 */ /* 0x000fcc0008011604 */
[----:B------:R-:W-:Y:S01]  /*02b0*/  ISETP.GE.U32.AND P0, PT, R2, UR4, PT ;  /* 0x0000000402007c0c */ /* 0x000fe2000bf06070 */
[----:B------:R-:W-:-:S12]  /*02c0*/  UMOV UR4, 0xffffffff ;  /* 0xffffffff00047882 */ /* 0x000fd80000000000 */
[----:B------:R-:W0:Y:S01]  /*02d0*/  @!P0 S2R R5, SR_CgaCtaId ;  /* 0x0000000000058919 */ /* 0x000e220000008800 */
[----:B------:R-:W-:-:S04]  /*02e0*/  @!P0 MOV R0, 0x400 ;  /* 0x0000040000008802 */ /* 0x000fc80000000f00 */
[----:B0-----:R-:W-:Y:S01]  /*02f0*/  @!P0 LEA R5, R5, R0, 0x18 ;  /* 0x0000000005058211 */ /* 0x001fe200078ec0ff */
[----:B------:R-:W-:-:S03]  /*0300*/  IMAD.MOV.U32 R0, RZ, RZ, RZ ;  /* 0x000000ffff007224 */ /* 0x000fc600078e00ff */
[----:B------:R-:W-:-:S05]  /*0310*/  @!P0 LEA R4, R8, R5, 0x2 ;  /* 0x0000000508048211 */ /* 0x000fca00078e10ff */
[----:B------:R0:W1:Y:S01]  /*0320*/  @!P0 LDS R0, [R4] ;  /* 0x0000000004008984 */ /* 0x0000620000000800 */
[----:B------:R-:W-:Y:S05]  /*0330*/  BRA.DIV UR4, `(.L_x_4) ;  /* 0x0000000204ec7947 */ /* 0x000fea000b800000 */
[----:B-1----:R-:W1:Y:S02]  /*0340*/  SHFL.DOWN PT, R5, R0, 0x10, 0x1f ;  /* 0x0a001f0000057f89 */ /* 0x002e6400000e0000 */
[----:B-1----:R-:W-:-:S05]  /*0350*/  FADD R5, R5, R0 ;  /* 0x0000000005057221 */ /* 0x002fca0000000000 */
[----:B0-----:R-:W0:Y:S02]  /*0360*/  SHFL.DOWN PT, R4, R5, 0x8, 0x1f ;  /* 0x09001f0005047f89 */ /* 0x001e2400000e0000 */
[----:B0-----:R-:W-:-:S05]  /*0370*/  FADD R4, R5, R4 ;  /* 0x0000000405047221 */ /* 0x001fca0000000000 */
[----:B------:R-:W0:Y:S02]  /*0380*/  SHFL.DOWN PT, R7, R4, 0x4, 0x1f ;  /* 0x08801f0004077f89 */ /* 0x000e2400000e0000 */
[----:B0-----:R-:W-:-:S05]  /*0390*/  FADD R7, R4, R7 ;  /* 0x0000000704077221 */ /* 0x001fca0000000000 */
[----:B------:R-:W0:Y:S02]  /*03a0*/  SHFL.DOWN PT, R6, R7, 0x2, 0x1f ;  /* 0x08401f0007067f89 */ /* 0x000e2400000e0000 */
[----:B0-----:R-:W-:-:S05]  /*03b0*/  FADD R6, R7, R6 ;  /* 0x0000000607067221 */ /* 0x001fca0000000000 */
[----:B------:R0:W1:Y:S02]  /*03c0*/  SHFL.DOWN PT, R9, R6, 0x1, 0x1f ;  /* 0x08201f0006097f89 */ /* 0x00006400000e0000 */
.L_x_13:
[----:B------:R-:W-:Y:S01]  /*03d0*/  ISETP.NE.AND P0, PT, R2, RZ, PT ;  /* 0x000000ff0200720c */ /* 0x000fe20003f05270 */
[----:B-1----:R-:W-:-:S12]  /*03e0*/  FADD R4, R6, R9 ;  /* 0x0000000906047221 */ /* 0x002fd80000000000 */
[----:B------:R-:W-:Y:S05]  /*03f0*/  @P0 BRA `(.L_x_3) ;  /* 0x0000000000540947 */ /* 0x000fea0003800000 */
[----:B------:R-:W-:-:S05]  /*0400*/  I2FP.F32.S32 R0, R3 ;  /* 0x0000000300007245 */ /* 0x000fca0000201400 */
[----:B------:R-:W-:-:S05]  /*0410*/  VIADD R3, R0, 0x1800000 ;  /* 0x0180000000037836 */ /* 0x000fca0000000000 */
[----:B------:R-:W-:-:S04]  /*0420*/  LOP3.LUT R3, R3, 0x7f800000, RZ, 0xc0, !PT ;  /* 0x7f80000003037812 */ /* 0x000fc800078ec0ff */
[----:B------:R-:W-:-:S13]  /*0430*/  ISETP.GT.U32.AND P0, PT, R3, 0x1ffffff, PT ;  /* 0x01ffffff0300780c */ /* 0x000fda0003f04070 */
[----:B------:R-:W-:Y:S05]  /*0440*/  @P0 BRA `(.L_x_5) ;  /* 0x00000000000c0947 */ /* 0x000fea0003800000 */
[----:B0-----:R-:W-:-:S07]  /*0450*/  MOV R6, 0x470 ;  /* 0x0000047000067802 */ /* 0x001fce0000000f00 */
[----:B------:R-:W-:Y:S05]  /*0460*/  CALL.REL.NOINC `($__internal_0_$__cuda_sm20_rcp_rn_f32_slowpath) ;  /* 0x00000004002c7944 */ /* 0x000fea0003c00000 */
[----:B------:R-:W-:Y:S05]  /*0470*/  BRA `(.L_x_6) ;  /* 0x0000000000107947 */ /* 0x000fea0003800000 */
.L_x_5:
[----:B------:R-:W1:Y:S02]  /*0480*/  MUFU.RCP R3, R0 ;  /* 0x0000000000037308 */ /* 0x000e640000001000 */
[----:B-1----:R-:W-:-:S04]  /*0490*/  FFMA R5, R0, R3, -1 ;  /* 0xbf80000000057423 */ /* 0x002fc80000000003 */
[----:B0-----:R-:W-:-:S04]  /*04a0*/  FADD.FTZ R6, -R5, -RZ ;  /* 0x800000ff05067221 */ /* 0x001fc80000010100 */
[----:B------:R-:W-:-:S07]  /*04b0*/  FFMA R3, R3, R6, R3 ;  /* 0x0000000603037223 */ /* 0x000fce0000000003 */
.L_x_6:
[----:B------:R-:W-:Y:S01]  /*04c0*/  FFMA R3, R4, R3, 9.9999999747524270788e-07 ;  /* 0x358637bd04037423 */ /* 0x000fe20000000003 */
[----:B------:R-:W0:Y:S01]  /*04d0*/  S2UR UR5, SR_CgaCtaId ;  /* 0x00000000000579c3 */ /* 0x000e220000008800 */
[----:B------:R-:W-:-:S03]  /*04e0*/  UMOV UR4, 0x400 ;  /* 0x0000040000047882 */ /* 0x000fc60000000000 */
[----:B------:R-:W-:-:S13]  /*04f0*/  FSETP.GEU.AND P0, PT, |R3|, 1.175494350822287508e-38, PT ;  /* 0x008000000300780b */ /* 0x000fda0003f0e200 */
[----:B------:R-:W-:-:S04]  /*0500*/  @!P0 FMUL R3, R3, 16777216 ;  /* 0x4b80000003038820 */ /* 0x000fc80000400000 */
[----:B------:R-:W1:Y:S01]  /*0510*/  MUFU.RSQ R0, R3 ;  /* 0x0000000300007308 */ /* 0x000e620000001400 */
[----:B0-----:R-:W-:Y:S01]  /*0520*/  ULEA UR4, UR5, UR4, 0x18 ;  /* 0x0000000405047291 */ /* 0x001fe2000f8ec0ff */
[----:B-1----:R-:W-:-:S08]  /*0530*/  @!P0 FMUL R0, R0, 4096 ;  /* 0x4580000000008820 */ /* 0x002fd00000400000 */
[----:B------:R1:W-:Y:S03]  /*0540*/  STS [UR4+0x80], R0 ;  /* 0x00008000ff007988 */ /* 0x0003e60008000804 */
.L_x_3:
[----:B------:R-:W2:Y:S01]  /*0550*/  LDC R17, c[0x0][0x388] ;  /* 0x0000e200ff117b82 */ /* 0x000ea20000000800 */
[----:B------:R-:W-:Y:S07]  /*0560*/  WARPSYNC.ALL ;  /* 0x0000000000007948 */ /* 0x000fee0003800000 */
[----:B------:R-:W-:Y:S01]  /*0570*/  BAR.SYNC.DEFER_BLOCKING 0x0 ;  /* 0x0000000000007b1d */ /* 0x000fe20000010000 */
[----:B--2---:R-:W-:-:S13]  /*0580*/  ISETP.GE.AND P0, PT, R2, R17, PT ;  /* 0x000000110200720c */ /* 0x004fda0003f06270 */
[----:B------:R-:W-:Y:S05]  /*0590*/  @P0 EXIT ;  /* 0x000000000000094d */ /* 0x000fea0003800000 */
[----:B------:R-:W2:Y:S01]  /*05a0*/  S2UR UR5, SR_CgaCtaId ;  /* 0x00000000000579c3 */ /* 0x000ea20000008800 */
[----:B------:R-:W-:-:S07]  /*05b0*/  UMOV UR4, 0x400 ;  /* 0x0000040000047882 */ /* 0x000fce0000000000 */
[----:B------:R-:W3:Y:S08]  /*05c0*/  LDC.64 R10, c[0x0][0x380] ;  /* 0x0000e000ff0a7b82 */ /* 0x000ef00000000a00 */
[----:B------:R-:W4:Y:S08]  /*05d0*/  LDC.64 R14, c[0x0][0x390] ;  /* 0x0000e400ff0e7b82 */ /* 0x000f300000000a00 */
[----:B------:R-:W0:Y:S01]  /*05e0*/  LDC.64 R12, c[0x0][0x398] ;  /* 0x0000e600ff0c7b82 */ /* 0x000e220000000a00 */
[----:B--2---:R-:W-:-:S09]  /*05f0*/  ULEA UR4, UR5, UR4, 0x18 ;  /* 0x0000000405047291 */ /* 0x004fd2000f8ec0ff */
[----:B-1----:R-:W1:Y:S02]  /*0600*/  LDS R0, [UR4+0x80] ;  /* 0x00008004ff007984 */ /* 0x002e640008000800 */
[----:B------:R-:W2:Y:S02]  /*0610*/  LDCU UR4, c[0x0][0x360] ;  /* 0x00006c00ff0477ac */ /* 0x000ea40008000800 */
.L_x_7:
[----:B0-----:R-:W-:Y:S02]  /*0620*/  IMAD R9, R17, UR8, R2 ;  /* 0x0000000811097c24 */ /* 0x001fe4000f8e0202 */
[----:B0--3--:R-:W-:-:S04]  /*0630*/  IMAD.WIDE R6, R2, 0x4, R10 ;  /* 0x0000000402067825 */ /* 0x009fc800078e020a */
[C---:B----4-:R-:W-:Y:S02]  /*0640*/  IMAD.WIDE R4, R9.reuse, 0x4, R14 ;  /* 0x0000000409047825 */ /* 0x050fe400078e020e */
[----:B------:R-:W3:Y:S04]  /*0650*/  LDG.E.CONSTANT R6, desc[UR6][R6.64] ;  /* 0x0000000606067981 */ /* 0x000ee8000c1e9900 */
[----:B------:R-:W1:Y:S01]  /*0660*/  LDG.E.CONSTANT R5, desc[UR6][R4.64] ;  /* 0x0000000604057981 */ /* 0x000e62000c1e9900 */
[----:B------:R-:W-:Y:S01]  /*0670*/  IMAD.WIDE R8, R9, 0x4, R12 ;  /* 0x0000000409087825 */ /* 0x000fe200078e020c */
[----:B--2---:R-:W-:-:S04]  /*0680*/  IADD3 R2, PT, PT, R2, UR4, RZ ;  /* 0x0000000402027c10 */ /* 0x004fc8000fffe0ff */
[----:B------:R-:W-:Y:S01]  /*0690*/  ISETP.GE.AND P0, PT, R2, R17, PT ;  /* 0x000000110200720c */ /* 0x000fe20003f06270 */
[----:B-1----:R-:W-:-:S04]  /*06a0*/  FMUL R3, R0, R5 ;  /* 0x0000000500037220 */ /* 0x002fc80000400000 */
[----:B---3--:R-:W-:-:S05]  /*06b0*/  FMUL R3, R3, R6 ;  /* 0x0000000603037220 */ /* 0x008fca0000400000 */
[----:B------:R0:W-:Y:S03]  /*06c0*/  STG.E desc[UR6][R8.64], R3 ;  /* 0x0000000308007986 */ /* 0x0001e6000c101906 */
[----:B------:R-:W-:Y:S05]  /*06d0*/  @!P0 BRA `(.L_x_7) ;  /* 0xfffffffc00d08947 */ /* 0x000fea000383ffff */
[----:B------:R-:W-:Y:S05]  /*06e0*/  EXIT ;  /* 0x000000000000794d */ /* 0x000fea0003800000 */
.L_x_4:
[----:B------:R-:W-:Y:S02]  /*06f0*/  HFMA2 R13, -RZ, RZ, 0, 1.847743988037109375e-06 ;  /* 0x0000001fff0d7431 */ /* 0x000fe400000001ff */
[----:B------:R-:W-:Y:S02]  /*0700*/  IMAD.MOV.U32 R11, RZ, RZ, 0x10 ;  /* 0x00000010ff0b7424 */ /* 0x000fe400078e00ff */
[----:B------:R-:W-:-:S07]  /*0710*/  IMAD.MOV.U32 R8, RZ, RZ, -0x1 ;  /* 0xffffffffff087424 */ /* 0x000fce00078e00ff */
[----:B01----:R-:W-:Y:S05]  /*0720*/  WARPSYNC.COLLECTIVE R8, `(.L_x_8) ;  /* 0x0000000008087348 */ /* 0x003fea0003c00000 */
[----:B-1----:R1:W2:Y:S02]  /*0730*/  SHFL.DOWN P0, R9, R0, R11, R13 ;  /* 0x0800000b00097389 */ /* 0x0022a4000000000d */
[----:B012---:R-:W-:Y:S05]  /*0740*/  ENDCOLLECTIVE ;  /* 0x000000000000791b */ /* 0x007fea0003800000 */
.L_x_8:
[----:B------:R-:W-:Y:S01]  /*0750*/  HFMA2 R11, -RZ, RZ, 0, 4.76837158203125e-07 ;  /* 0x00000008ff0b7431 */ /* 0x000fe200000001ff */
[----:B------:R-:W-:-:S05]  /*0760*/  MOV R5, R9 ;  /* 0x0000000900057202 */ /* 0x000fca0000000f00 */
[----:B------:R-:W-:-:S04]  /*0770*/  FADD R5, R5, R0 ;  /* 0x0000000005057221 */ /* 0x000fc80000000000 */
[----:B------:R-:W-:-:S07]  /*0780*/  IMAD.MOV.U32 R0, RZ, RZ, R5 ;  /* 0x000000ffff007224 */ /* 0x000fce00078e0005 */
[----:B------:R-:W-:Y:S05]  /*0790*/  WARPSYNC.COLLECTIVE R8, `(.L_x_9) ;  /* 0x0000000008087348 */ /* 0x000fea0003c00000 */
[----:B------:R0:W1:Y:S02]  /*07a0*/  SHFL.DOWN P0, R9, R0, R11, R13 ;  /* 0x0800000b00097389 */ /* 0x000064000000000d */
[----:B01----:R-:W-:Y:S05]  /*07b0*/  ENDCOLLECTIVE ;  /* 0x000000000000791b */ /* 0x003fea0003800000 */
.L_x_9:
[----:B------:R-:W-:Y:S02]  /*07c0*/  IMAD.MOV.U32 R11, RZ, RZ, 0x4 ;  /* 0x00000004ff0b7424 */ /* 0x000fe400078e00ff */
[----:B------:R-:W-:-:S04]  /*07d0*/  IMAD.MOV.U32 R4, RZ, RZ, R9 ;  /* 0x000000ffff047224 */ /* 0x000fc800078e0009 */
[----:B------:R-:W-:-:S05]  /*07e0*/  FADD R4, R5, R4 ;  /* 0x0000000405047221 */ /* 0x000fca0000000000 */
[----:B------:R-:W-:-:S07]  /*07f0*/  MOV R0, R4 ;  /* 0x0000000400007202 */ /* 0x000fce0000000f00 */
[----:B------:R-:W-:Y:S05]  /*0800*/  WARPSYNC.COLLECTIVE R8, `(.L_x_10) ;  /* 0x0000000008087348 */ /* 0x000fea0003c00000 */
[----:B------:R0:W1:Y:S02]  /*0810*/  SHFL.DOWN P0, R9, R0, R11, R13 ;  /* 0x0800000b00097389 */ /* 0x000064000000000d */
[----:B01----:R-:W-:Y:S05]  /*0820*/  ENDCOLLECTIVE ;  /* 0x000000000000791b */ /* 0x003fea0003800000 */
.L_x_10:
[----:B------:R-:W-:Y:S01]  /*0830*/  HFMA2 R11, -RZ, RZ, 0, 1.1920928955078125e-07 ;  /* 0x00000002ff0b7431 */ /* 0x000fe200000001ff */
[----:B------:R-:W-:-:S05]  /*0840*/  MOV R7, R9 ;  /* 0x0000000900077202 */ /* 0x000fca0000000f00 */
[----:B------:R-:W-:-:S04]  /*0850*/  FADD R7, R4, R7 ;  /* 0x0000000704077221 */ /* 0x000fc80000000000 */
[----:B------:R-:W-:-:S07]  /*0860*/  IMAD.MOV.U32 R0, RZ, RZ, R7 ;  /* 0x000000ffff007224 */ /* 0x000fce00078e0007 */
[----:B------:R-:W-:Y:S05]  /*0870*/  WARPSYNC.COLLECTIVE R8, `(.L_x_11) ;  /* 0x0000000008087348 */ /* 0x000fea0003c00000 */
[----:B------:R0:W1:Y:S02]  /*0880*/  SHFL.DOWN P0, R9, R0, R11, R13 ;  /* 0x0800000b00097389 */ /* 0x000064000000000d */
[----:B01----:R-:W-:Y:S05]  /*0890*/  ENDCOLLECTIVE ;  /* 0x000000000000791b */ /* 0x003fea0003800000 */
.L_x_11:
[----:B------:R-:W-:Y:S02]  /*08a0*/  IMAD.MOV.U32 R11, RZ, RZ, 0x1 ;  /* 0x00000001ff0b7424 */ /* 0x000fe400078e00ff */
[----:B------:R-:W-:-:S04]  /*08b0*/  IMAD.MOV.U32 R6, RZ, RZ, R9 ;  /* 0x000000ffff067224 */ /* 0x000fc800078e0009 */
[----:B------:R-:W-:-:S05]  /*08c0*/  FADD R6, R7, R6 ;  /* 0x0000000607067221 */ /* 0x000fca0000000000 */
[----:B------:R-:W-:-:S07]  /*08d0*/  MOV R0, R6 ;  /* 0x0000000600007202 */ /* 0x000fce0000000f00 */
[----:B------:R-:W-:Y:S05]  /*08e0*/  WARPSYNC.COLLECTIVE R8, `(.L_x_12) ;  /* 0x0000000008087348 */ /* 0x000fea0003c00000 */
[----:B------:R0:W1:Y:S02]  /*08f0*/  SHFL.DOWN P0, R9, R0, R11, R13 ;  /* 0x0800000b00097389 */ /* 0x000064000000000d */
[----:B01----:R-:W-:Y:S05]  /*0900*/  ENDCOLLECTIVE ;  /* 0x000000000000791b */ /* 0x003fea0003800000 */
.L_x_12:
[----:B------:R-:W-:Y:S05]  /*0910*/  BRA `(.L_x_13) ;  /* 0xfffffff800ac7947 */ /* 0x000fea000383ffff */
        .weak           $__internal_0_$__cuda_sm20_rcp_rn_f32_slowpath
        .type           $__internal_0_$__cuda_sm20_rcp_rn_f32_slowpath,@function
        .size           $__internal_0_$__cuda_sm20_rcp_rn_f32_slowpath,(.L_x_18 - $__internal_0_$__cuda_sm20_rcp_rn_f32_slowpath)
$__internal_0_$__cuda_sm20_rcp_rn_f32_slowpath:
[----:B------:R-:W-:-:S04]  /*0920*/  SHF.L.U32 R3, R0, 0x1, RZ ;  /* 0x0000000100037819 */ /* 0x000fc800000006ff */
[----:B------:R-:W-:-:S04]  /*0930*/  SHF.R.U32.HI R3, RZ, 0x18, R3 ;  /* 0x00000018ff037819 */ /* 0x000fc80000011603 */
[----:B------:R-:W-:-:S13]  /*0940*/  ISETP.NE.U32.AND P0, PT, R3, RZ, PT ;  /* 0x000000ff0300720c */ /* 0x000fda0003f05070 */
[----:B------:R-:W-:Y:S05]  /*0950*/  @P0 BRA `(.L_x_14) ;  /* 0x00000000002c0947 */ /* 0x000fea0003800000 */
[----:B------:R-:W-:-:S05]  /*0960*/  IMAD.SHL.U32 R3, R0, 0x2, RZ ;  /* 0x0000000200037824 */ /* 0x000fca00078e00ff */
[----:B------:R-:W-:-:S13]  /*0970*/  ISETP.NE.AND P0, PT, R3, RZ, PT ;  /* 0x000000ff0300720c */ /* 0x000fda0003f05270 */
[----:B------:R2:W3:Y:S01]  /*0980*/  @!P0 MUFU.RCP R3, R0 ;  /* 0x0000000000038308 */ /* 0x0004e20000001000 */
[----:B------:R-:W-:Y:S05]  /*0990*/  @!P0 BRA `(.L_x_15) ;  /* 0x0000000000a48947 */ /* 0x000fea0003800000 */
[----:B------:R-:W-:-:S04]  /*09a0*/  FFMA R5, R0, 1.84467440737095516160e+19, RZ ;  /* 0x5f80000000057823 */ /* 0x000fc800000000ff */
[----:B--2---:R-:W3:Y:S02]  /*09b0*/  MUFU.RCP R0, R5 ;  /* 0x0000000500007308 */ /* 0x004ee40000001000 */
[----:B---3--:R-:W-:-:S04]  /*09c0*/  FFMA R3, R5, R0, -1 ;  /* 0xbf80000005037423 */ /* 0x008fc80000000000 */
[----:B------:R-:W-:-:S04]  /*09d0*/  FADD.FTZ R3, -R3, -RZ ;  /* 0x800000ff03037221 */ /* 0x000fc80000010100 */
[----:B------:R-:W-:-:S04]  /*09e0*/  FFMA R0, R0, R3, R0 ;  /* 0x0000000300007223 */ /* 0x000fc80000000000 */
[----:B------:R-:W-:Y:S01]  /*09f0*/  FFMA R3, R0, 1.84467440737095516160e+19, RZ ;  /* 0x5f80000000037823 */ /* 0x000fe200000000ff */
[----:B------:R-:W-:Y:S06]  /*0a00*/  BRA `(.L_x_15) ;  /* 0x0000000000887947 */ /* 0x000fec0003800000 */
.L_x_14:
[----:B------:R-:W-:-:S04]  /*0a10*/  IADD3 R5, PT, PT, R3, -0xfd, RZ ;  /* 0xffffff0303057810 */ /* 0x000fc80007ffe0ff */
[----:B------:R-:W-:-:S13]  /*0a20*/  ISETP.GT.U32.AND P0, PT, R5, 0x1, PT ;  /* 0x000000010500780c */ /* 0x000fda0003f04070 */
[----:B------:R-:W-:Y:S05]  /*0a30*/  @P0 BRA `(.L_x_16) ;  /* 0x0000000000780947 */ /* 0x000fea0003800000 */
[----:B------:R-:W-:Y:S01]  /*0a40*/  LOP3.LUT R7, R0, 0x7fffff, RZ, 0xc0, !PT ;  /* 0x007fffff00077812 */ /* 0x000fe200078ec0ff */
[----:B------:R-:W-:Y:S01]  /*0a50*/  IMAD.MOV.U32 R12, RZ, RZ, 0x3 ;  /* 0x00000003ff0c7424 */ /* 0x000fe200078e00ff */
[----:B------:R-:W-:Y:S02]  /*0a60*/  IADD3 R3, PT, PT, R3, -0xfc, RZ ;  /* 0xffffff0403037810 */ /* 0x000fe40007ffe0ff */
[----:B------:R-:W-:Y:S02]  /*0a70*/  LOP3.LUT R7, R7, 0x3f800000, RZ, 0xfc, !PT ;  /* 0x3f80000007077812 */ /* 0x000fe400078efcff */
[----:B------:R-:W-:Y:S02]  /*0a80*/  SHF.L.U32 R11, R12, R5, RZ ;  /* 0x000000050c0b7219 */ /* 0x000fe400000006ff */
[----:B------:R-:W0:Y:S02]  /*0a90*/  MUFU.RCP R8, R7 ;  /* 0x0000000700087308 */ /* 0x000e240000001000 */
[----:B0-----:R-:W-:-:S04]  /*0aa0*/  FFMA R9, R7, R8, -1 ;  /* 0xbf80000007097423 */ /* 0x001fc80000000008 */
[----:B------:R-:W-:-:S04]  /*0ab0*/  FADD.FTZ R9, -R9, -RZ ;  /* 0x800000ff09097221 */ /* 0x000fc80000010100 */
[CCC-:B------:R-:W-:Y:S01]  /*0ac0*/  FFMA.RM R10, R8.reuse, R9.reuse, R8.reuse ;  /* 0x00000009080a7223 */ /* 0x1c0fe20000004008 */
[----:B------:R-:W-:-:S04]  /*0ad0*/  FFMA.RP R9, R8, R9, R8 ;  /* 0x0000000908097223 */ /* 0x000fc80000008008 */
[C---:B------:R-:W-:Y:S02]  /*0ae0*/  LOP3.LUT R8, R10.reuse, 0x7fffff, RZ, 0xc0, !PT ;  /* 0x007fffff0a087812 */ /* 0x040fe400078ec0ff */
[----:B------:R-:W-:Y:S02]  /*0af0*/  FSETP.NEU.FTZ.AND P0, PT, R10, R9, PT ;  /* 0x000000090a00720b */ /* 0x000fe40003f1d000 */
[----:B------:R-:W-:Y:S02]  /*0b00*/  LOP3.LUT R8, R8, 0x800000, RZ, 0xfc, !PT ;  /* 0x0080000008087812 */ /* 0x000fe400078efcff */
[----:B------:R-:W-:Y:S02]  /*0b10*/  SEL R9, RZ, 0xffffffff, !P0 ;  /* 0xffffffffff097807 */ /* 0x000fe40004000000 */
[----:B------:R-:W-:Y:S02]  /*0b20*/  LOP3.LUT R10, R11, R8, RZ, 0xc0, !PT ;  /* 0x000000080b0a7212 */ /* 0x000fe400078ec0ff */
[----:B------:R-:W-:-:S02]  /*0b30*/  IADD3 R9, PT, PT, -R9, RZ, RZ ;  /* 0x000000ff09097210 */ /* 0x000fc40007ffe1ff */
[-C--:B------:R-:W-:Y:S02]  /*0b40*/  SHF.R.U32.HI R10, RZ, R5.reuse, R10 ;  /* 0x00000005ff0a7219 */ /* 0x080fe4000001160a */
[--C-:B------:R-:W-:Y:S02]  /*0b50*/  LOP3.LUT P1, RZ, R9, R5, R8.reuse, 0xf8, !PT ;  /* 0x0000000509ff7212 */ /* 0x100fe4000782f808 */
[C---:B------:R-:W-:Y:S02]  /*0b60*/  LOP3.LUT P0, RZ, R10.reuse, 0x1, RZ, 0xc0, !PT ;  /* 0x000000010aff7812 */ /* 0x040fe4000780c0ff */
[----:B------:R-:W-:Y:S02]  /*0b70*/  LOP3.LUT P2, RZ, R10, 0x2, RZ, 0xc0, !PT ;  /* 0x000000020aff7812 */ /* 0x000fe4000784c0ff */
[----:B------:R-:W-:Y:S02]  /*0b80*/  SHF.R.U32.HI R3, RZ, R3, R8 ;  /* 0x00000003ff037219 */ /* 0x000fe40000011608 */
[----:B------:R-:W-:-:S02]  /*0b90*/  PLOP3.LUT P0, PT, P0, P1, P2, 0xe0, 0x0 ;  /* 0x000000000000781c */ /* 0x000fc40000703c20 */
[----:B------:R-:W-:Y:S02]  /*0ba0*/  LOP3.LUT P1, RZ, R0, 0x7fffff, RZ, 0xc0, !PT ;  /* 0x007fffff00ff7812 */ /* 0x000fe4000782c0ff */
[----:B------:R-:W-:-:S05]  /*0bb0*/  SEL R5, RZ, 0x1, !P0 ;  /* 0x00000001ff057807 */ /* 0x000fca0004000000 */
[----:B------:R-:W-:-:S05]  /*0bc0*/  IMAD.MOV R5, RZ, RZ, -R5 ;  /* 0x000000ffff057224 */ /* 0x000fca00078e0a05 */
[----:B------:R-:W-:-:S13]  /*0bd0*/  ISETP.GE.AND P0, PT, R5, RZ, PT ;  /* 0x000000ff0500720c */ /* 0x000fda0003f06270 */
[----:B------:R-:W-:-:S05]  /*0be0*/  @!P0 VIADD R3, R3, 0x1 ;  /* 0x0000000103038836 */ /* 0x000fca0000000000 */
[----:B------:R-:W-:-:S04]  /*0bf0*/  @!P1 SHF.L.U32 R3, R3, 0x1, RZ ;  /* 0x0000000103039819 */ /* 0x000fc800000006ff */
[----:B------:R-:W-:Y:S01]  /*0c00*/  LOP3.LUT R3, R3, 0x80000000, R0, 0xf8, !PT ;  /* 0x8000000003037812 */ /* 0x000fe200078ef800 */
[----:B------:R-:W-:Y:S06]  /*0c10*/  BRA `(.L_x_15) ;  /* 0x0000000000047947 */ /* 0x000fec0003800000 */
.L_x_16:
[----:B------:R0:W1:Y:S02]  /*0c20*/  MUFU.RCP R3, R0 ;  /* 0x0000000000037308 */ /* 0x0000640000001000 */
.L_x_15:
[----:B------:R-:W-:-:S04]  /*0c30*/  IMAD.MOV.U32 R7, RZ, RZ, 0x0 ;  /* 0x00000000ff077424 */ /* 0x000fc800078e00ff */
[----:B0123--:R-:W-:Y:S05]  /*0c40*/  RET.REL.NODEC R6 `(_Z7RMSnormPKfiS0_Pf) ;  /* 0xfffffff006ec7950 */ /* 0x00ffea0003c3ffff */
.L_x_17:
[----:B------:R-:W-:-:S00]  /*0c50*/  BRA `(.L_x_17) ;  /* 0xfffffffc00fc7947 */ /* 0x000fc0000383ffff */
[----:B------:R-:W-:-:S00]  /*0c60*/  NOP ;  /* 0x0000000000007918 */ /* 0x000fc00000000000 */
        /* <DEDUP_REMOVED lines=9> */
.L_x_18:


//--------------------- .nv.shared._Z7RMSnormPKfiS0_Pf --------------------------
	.section	.nv.shared._Z7RMSnormPKfiS0_Pf,"aw",@nobits
	.sectionflags	@""
	.align	4
.nv.shared._Z7RMSnormPKfiS0_Pf:
	.zero		1156


//--------------------- .nv.shared.reserved.0     --------------------------
	.section	.nv.shared.reserved.0,"aw",@nobits
	.weak		__nv_reservedSMEM_offset_0_alias
	.size		__nv_reservedSMEM_offset_0_alias, 0, 64
	.other		__nv_reservedSMEM_offset_0_alias,@"STO_CUDA_RESERVED_SHARED STV_DEFAULT"
__nv_reservedSMEM_offset_0_alias:
	.zero		0
	.zero		64


//--------------------- .nv.constant0._Z7RMSnormPKfiS0_Pf --------------------------
	.section	.nv.constant0._Z7RMSnormPKfiS0_Pf,"a",@progbits
	.sectionflags	@""
	.align	4
.nv.constant0._Z7RMSnormPKfiS0_Pf:
	.zero		928


//--------------------- SYMBOLS --------------------------

	.type		.nv.reservedSmem.offset0,@object
	.size		.nv.reservedSmem.offset0,0x4
	.type		.nv.reservedSmem.cap,@object
	.size		.nv.reservedSmem.cap,0x4
